	.headerflags	@"EF_CUDA_TEXMODE_UNIFIED EF_CUDA_64BIT_ADDRESS EF_CUDA_ACCELERATORS EF_CUDA_SM90 EF_CUDA_VIRTUAL_SM(EF_CUDA_SM90)"
	.elftype	@"ET_EXEC"


//--------------------- .nv.info                  --------------------------
	.section	.nv.info,"",@"SHT_CUDA_INFO"
	.align	4


	//----- nvinfo : EIATTR_REGCOUNT
	.align		4
        /*0000*/ 	.byte	0x04, 0x2f
        /*0002*/ 	.short	(.L_3 - .L_2)
	.align		4
.L_2:
        /*0004*/ 	.word	index@(triton_poi_fused_add_convolution_mul_pow_reciprocal_sin_view_5)
        /*0008*/ 	.word	0x00000016


	//----- nvinfo : EIATTR_MIN_STACK_SIZE
	.align		4
.L_3:
        /*000c*/ 	.byte	0x04, 0x12
        /*000e*/ 	.short	(.L_5 - .L_4)
	.align		4
.L_4:
        /*0010*/ 	.word	index@(triton_poi_fused_add_convolution_mul_pow_reciprocal_sin_view_5)
        /*0014*/ 	.word	0x00000020


	//----- nvinfo : EIATTR_FRAME_SIZE
	.align		4
.L_5:
        /*0018*/ 	.byte	0x04, 0x11
        /*001a*/ 	.short	(.L_7 - .L_6)
	.align		4
.L_6:
        /*001c*/ 	.word	index@(triton_poi_fused_add_convolution_mul_pow_reciprocal_sin_view_5)
        /*0020*/ 	.word	0x00000020


	//----- nvinfo : EIATTR_MIN_STACK_SIZE
	.align		4
.L_7:
        /*0024*/ 	.byte	0x04, 0x12
        /*0026*/ 	.short	(.L_9 - .L_8)
	.align		4
.L_8:
        /*0028*/ 	.word	index@(triton_poi_fused_add_convolution_mul_pow_reciprocal_sin_view_5)
        /*002c*/ 	.word	0x00000020
.L_9:


//--------------------- .nv.info.triton_poi_fused_add_convolution_mul_pow_reciprocal_sin_view_5 --------------------------
	.section	.nv.info.triton_poi_fused_add_convolution_mul_pow_reciprocal_sin_view_5,"",@"SHT_CUDA_INFO"
	.sectionflags	@""
	.align	4


	//----- nvinfo : EIATTR_CUDA_API_VERSION
	.align		4
        /*0000*/ 	.byte	0x04, 0x37
        /*0002*/ 	.short	(.L_11 - .L_10)
.L_10:
        /*0004*/ 	.word	0x0000007c


	//----- nvinfo : EIATTR_KPARAM_INFO
	.align		4
.L_11:
        /*0008*/ 	.byte	0x04, 0x17
        /*000a*/ 	.short	(.L_13 - .L_12)
.L_12:
        /*000c*/ 	.word	0x00000000
        /*0010*/ 	.short	0x0007
        /*0012*/ 	.short	0x0038
        /*0014*/ 	.byte	0x00, 0xf0, 0x11, 0x00


	//----- nvinfo : EIATTR_KPARAM_INFO
	.align		4
.L_13:
        /*0018*/ 	.byte	0x04, 0x17
        /*001a*/ 	.short	(.L_15 - .L_14)
.L_14:
        /*001c*/ 	.word	0x00000000
        /*0020*/ 	.short	0x0006
        /*0022*/ 	.short	0x0030
        /*0024*/ 	.byte	0x00, 0xf4, 0x21, 0x00


	//----- nvinfo : EIATTR_KPARAM_INFO
	.align		4
.L_15:
        /*0028*/ 	.byte	0x04, 0x17
        /*002a*/ 	.short	(.L_17 - .L_16)
.L_16:
        /*002c*/ 	.word	0x00000000
        /*0030*/ 	.short	0x0005
        /*0032*/ 	.short	0x0028
        /*0034*/ 	.byte	0x00, 0xf4, 0x21, 0x00


	//----- nvinfo : EIATTR_KPARAM_INFO
	.align		4
.L_17:
        /*0038*/ 	.byte	0x04, 0x17
        /*003a*/ 	.short	(.L_19 - .L_18)
.L_18:
        /*003c*/ 	.word	0x00000000
        /*0040*/ 	.short	0x0004
        /*0042*/ 	.short	0x0020
        /*0044*/ 	.byte	0x00, 0xf4, 0x21, 0x00


	//----- nvinfo : EIATTR_KPARAM_INFO
	.align		4
.L_19:
        /*0048*/ 	.byte	0x04, 0x17
        /*004a*/ 	.short	(.L_21 - .L_20)
.L_20:
        /*004c*/ 	.word	0x00000000
        /*0050*/ 	.short	0x0003
        /*0052*/ 	.short	0x0018
        /*0054*/ 	.byte	0x00, 0xf4, 0x21, 0x00


	//----- nvinfo : EIATTR_KPARAM_INFO
	.align		4
.L_21:
        /*0058*/ 	.byte	0x04, 0x17
        /*005a*/ 	.short	(.L_23 - .L_22)
.L_22:
        /*005c*/ 	.word	0x00000000
        /*0060*/ 	.short	0x0002
        /*0062*/ 	.short	0x0010
        /*0064*/ 	.byte	0x00, 0xf4, 0x21, 0x00


	//----- nvinfo : EIATTR_KPARAM_INFO
	.align		4
.L_23:
        /*0068*/ 	.byte	0x04, 0x17
        /*006a*/ 	.short	(.L_25 - .L_24)
.L_24:
        /*006c*/ 	.word	0x00000000
        /*0070*/ 	.short	0x0001
        /*0072*/ 	.short	0x0008
        /*0074*/ 	.byte	0x00, 0xf4, 0x21, 0x00


	//----- nvinfo : EIATTR_KPARAM_INFO
	.align		4
.L_25:
        /*0078*/ 	.byte	0x04, 0x17
        /*007a*/ 	.short	(.L_27 - .L_26)
.L_26:
        /*007c*/ 	.word	0x00000000
        /*0080*/ 	.short	0x0000
        /*0082*/ 	.short	0x0000
        /*0084*/ 	.byte	0x00, 0xf4, 0x21, 0x00


	//----- nvinfo : EIATTR_SPARSE_MMA_MASK
	.align		4
.L_27:
        /*0088*/ 	.byte	0x03, 0x50
        /*008a*/ 	.short	0x0000


	//----- nvinfo : EIATTR_MAXREG_COUNT
	.align		4
        /*008c*/ 	.byte	0x03, 0x1b
        /*008e*/ 	.short	0x00ff


	//----- nvinfo : EIATTR_EXIT_INSTR_OFFSETS
	.align		4
        /*0090*/ 	.byte	0x04, 0x1c
        /*0092*/ 	.short	(.L_29 - .L_28)


	//   ....[0]....
.L_28:
        /*0094*/ 	.word	0x00000930


	//   ....[1]....
        /*0098*/ 	.word	0x00000950


	//----- nvinfo : EIATTR_REQNTID
	.align		4
.L_29:
        /*009c*/ 	.byte	0x04, 0x10
        /*009e*/ 	.short	(.L_31 - .L_30)
.L_30:
        /*00a0*/ 	.word	0x00000080
        /*00a4*/ 	.word	0x00000001
        /*00a8*/ 	.word	0x00000001


	//----- nvinfo : EIATTR_CRS_STACK_SIZE
	.align		4
.L_31:
        /*00ac*/ 	.byte	0x04, 0x1e
        /*00ae*/ 	.short	(.L_33 - .L_32)
.L_32:
        /*00b0*/ 	.word	0x00000000


	//----- nvinfo : EIATTR_CBANK_PARAM_SIZE
	.align		4
.L_33:
        /*00b4*/ 	.byte	0x03, 0x19
        /*00b6*/ 	.short	0x003c


	//----- nvinfo : EIATTR_PARAM_CBANK
	.align		4
        /*00b8*/ 	.byte	0x04, 0x0a
        /*00ba*/ 	.short	(.L_35 - .L_34)
	.align		4
.L_34:
        /*00bc*/ 	.word	index@(.nv.constant0.triton_poi_fused_add_convolution_mul_pow_reciprocal_sin_view_5)
        /*00c0*/ 	.short	0x0210
        /*00c2*/ 	.short	0x003c


	//----- nvinfo : EIATTR_SW_WAR
	.align		4
.L_35:
        /*00c4*/ 	.byte	0x04, 0x36
        /*00c6*/ 	.short	(.L_37 - .L_36)
.L_36:
        /*00c8*/ 	.word	0x00000008
.L_37:


//--------------------- .nv.callgraph             --------------------------
	.section	.nv.callgraph,"",@"SHT_CUDA_CALLGRAPH"
	.align	4
	.sectionentsize	8
	.align		4
        /*0000*/ 	.word	0x00000000
	.align		4
        /*0004*/ 	.word	0xffffffff
	.align		4
        /*0008*/ 	.word	0x00000000
	.align		4
        /*000c*/ 	.word	0xfffffffe
	.align		4
        /*0010*/ 	.word	0x00000000
	.align		4
        /*0014*/ 	.word	0xfffffffd
	.align		4
        /*0018*/ 	.word	0x00000000
	.align		4
        /*001c*/ 	.word	0xfffffffc


//--------------------- .nv.constant4             --------------------------
	.section	.nv.constant4,"a",@progbits
	.align	8
	.align		8
.nv.constant4:
        /*0000*/ 	.dword	_$_str
	.align		8
        /*0008*/ 	.dword	__cudart_i2opi_f


//--------------------- .text.triton_poi_fused_add_convolution_mul_pow_reciprocal_sin_view_5 --------------------------
	.section	.text.triton_poi_fused_add_convolution_mul_pow_reciprocal_sin_view_5,"ax",@progbits
	.align	128
        .global         triton_poi_fused_add_convolution_mul_pow_reciprocal_sin_view_5
        .type           triton_poi_fused_add_convolution_mul_pow_reciprocal_sin_view_5,@function
        .size           triton_poi_fused_add_convolution_mul_pow_reciprocal_sin_view_5,(.L_x_4 - triton_poi_fused_add_convolution_mul_pow_reciprocal_sin_view_5)
        .other          triton_poi_fused_add_convolution_mul_pow_reciprocal_sin_view_5,@"STO_CUDA_ENTRY STV_DEFAULT"
triton_poi_fused_add_convolution_mul_pow_reciprocal_sin_view_5:
.text.triton_poi_fused_add_convolution_mul_pow_reciprocal_sin_view_5:
[----:B------:R-:W0:Y:S01]  /*0000*/  LDC R1, c[0x0][0x28] ;  /* 0x00000a00ff017b82 */ /* 0x000e220000000800 */
[----:B------:R-:W1:Y:S07]  /*0010*/  S2R R8, SR_TID.X ;  /* 0x0000000000087919 */ /* 0x000e6e0000002100 */
[----:B------:R-:W2:Y:S01]  /*0020*/  LDC.64 R12, c[0x0][0x228] ;  /* 0x00008a00ff0c7b82 */ /* 0x000ea20000000a00 */
[----:B------:R-:W-:Y:S02]  /*0030*/  CS2R R18, SRZ ;  /* 0x0000000000127805 */ /* 0x000fe4000001ff00 */
[----:B------:R-:W-:Y:S01]  /*0040*/  CS2R R16, SRZ ;  /* 0x0000000000107805 */ /* 0x000fe2000001ff00 */
[----:B------:R-:W3:Y:S01]  /*0050*/  S2R R3, SR_CTAID.X ;  /* 0x0000000000037919 */ /* 0x000ee20000002500 */
[----:B------:R-:W-:Y:S01]  /*0060*/  ULDC.64 UR4, c[0x0][0x208] ;  /* 0x0000820000047ab9 */ /* 0x000fe20000000a00 */
[----:B0-----:R-:W-:-:S02]  /*0070*/  VIADD R1, R1, 0xffffffe0 ;  /* 0xffffffe001017836 */ /* 0x001fc40000000000 */
[----:B------:R-:W0:Y:S08]  /*0080*/  LDC.64 R10, c[0x0][0x210] ;  /* 0x00008400ff0a7b82 */ /* 0x000e300000000a00 */
[----:B------:R-:W4:Y:S08]  /*0090*/  LDC.64 R4, c[0x0][0x218] ;  /* 0x00008600ff047b82 */ /* 0x000f300000000a00 */
[----:B------:R-:W5:Y:S01]  /*00a0*/  LDC.64 R6, c[0x0][0x220] ;  /* 0x00008800ff067b82 */ /* 0x000f620000000a00 */
[----:B-1----:R-:W-:-:S02]  /*00b0*/  LOP3.LUT R8, R8, 0x7f, RZ, 0xc0, !PT ;  /* 0x0000007f08087812 */ /* 0x002fc400078ec0ff */
[----:B---3--:R-:W-:-:S03]  /*00c0*/  SHF.R.S32.HI R0, RZ, 0x18, R3 ;  /* 0x00000018ff007819 */ /* 0x008fc60000011403 */
[----:B------:R-:W-:Y:S01]  /*00d0*/  IMAD R8, R3, 0x80, R8 ;  /* 0x0000008003087824 */ /* 0x000fe200078e0208 */
[----:B------:R-:W-:-:S03]  /*00e0*/  SGXT R3, R0, 0x1 ;  /* 0x000000010003781a */ /* 0x000fc60000000200 */
[C---:B----4-:R-:W-:Y:S01]  /*00f0*/  IMAD.WIDE R4, R8.reuse, 0x4, R4 ;  /* 0x0000000408047825 */ /* 0x050fe200078e0204 */
[----:B------:R-:W-:Y:S02]  /*0100*/  ISETP.GE.AND P1, PT, R8, 0x80, PT ;  /* 0x000000800800780c */ /* 0x000fe40003f26270 */
[----:B------:R-:W-:-:S04]  /*0110*/  LEA.HI R3, R3, R8, RZ, 0x2 ;  /* 0x0000000803037211 */ /* 0x000fc800078f10ff */
[----:B------:R-:W-:Y:S01]  /*0120*/  SHF.R.S32.HI R0, RZ, 0x2, R3 ;  /* 0x00000002ff007819 */ /* 0x000fe20000011403 */
[----:B-----5:R-:W-:Y:S01]  /*0130*/  IMAD.WIDE R6, R8, 0x4, R6 ;  /* 0x0000000408067825 */ /* 0x020fe200078e0206 */
[----:B------:R-:W1:Y:S02]  /*0140*/  LDC.64 R2, c[0x0][0x230] ;  /* 0x00008c00ff027b82 */ /* 0x000e640000000a00 */
[----:B------:R-:W-:-:S03]  /*0150*/  LEA.HI R9, R0, R0, RZ, 0x3 ;  /* 0x0000000000097211 */ /* 0x000fc600078f18ff */
[----:B------:R-:W3:Y:S01]  /*0160*/  @!P1 LDG.E R17, desc[UR4][R4.64] ;  /* 0x0000000404119981 */ /* 0x000ee2000c1e1900 */
[----:B------:R-:W-:-:S03]  /*0170*/  LOP3.LUT R9, R9, 0xfffffff8, RZ, 0xc0, !PT ;  /* 0xfffffff809097812 */ /* 0x000fc600078ec0ff */
[----:B------:R-:W4:Y:S02]  /*0180*/  @!P1 LDG.E R16, desc[UR4][R6.64] ;  /* 0x0000000406109981 */ /* 0x000f24000c1e1900 */
[----:B------:R-:W-:Y:S02]  /*0190*/  IMAD.IADD R9, R0, 0x1, -R9 ;  /* 0x0000000100097824 */ /* 0x000fe400078e0a09 */
[----:B------:R-:W-:Y:S02]  /*01a0*/  IMAD.MOV.U32 R0, RZ, RZ, RZ ;  /* 0x000000ffff007224 */ /* 0x000fe400078e00ff */
[----:B--2---:R-:W-:-:S04]  /*01b0*/  IMAD.WIDE R14, R9, 0x4, R12 ;  /* 0x00000004090e7825 */ /* 0x004fc800078e020c */
[----:B0-----:R-:W-:Y:S01]  /*01c0*/  IMAD.WIDE R12, R8, 0x4, R10 ;  /* 0x00000004080c7825 */ /* 0x001fe200078e020a */
[----:B------:R-:W4:Y:S04]  /*01d0*/  @!P1 LDG.E.EL R19, desc[UR4][R14.64] ;  /* 0x000000040e139981 */ /* 0x000f28000c2e1900 */
[----:B------:R-:W3:Y:S01]  /*01e0*/  @!P1 LDG.E R0, desc[UR4][R12.64] ;  /* 0x000000040c009981 */ /* 0x000ee2000c1e1900 */
[----:B-1----:R-:W-:-:S05]  /*01f0*/  IMAD.WIDE R2, R9, 0x4, R2 ;  /* 0x0000000409027825 */ /* 0x002fca00078e0202 */
[----:B------:R-:W2:Y:S01]  /*0200*/  @!P1 LDG.E.EL R18, desc[UR4][R2.64] ;  /* 0x0000000402129981 */ /* 0x000ea2000c2e1900 */
[----:B------:R-:W-:Y:S01]  /*0210*/  BSSY B0, `(.L_x_0) ;  /* 0x000004b000007945 */ /* 0x000fe20003800000 */
[----:B----4-:R-:W-:Y:S01]  /*0220*/  FADD R9, R19, R16 ;  /* 0x0000001013097221 */ /* 0x010fe20000000000 */
[----:B---3--:R-:W-:-:S04]  /*0230*/  FADD R0, R17, R0 ;  /* 0x0000000011007221 */ /* 0x008fc80000000000 */
[----:B------:R-:W-:-:S04]  /*0240*/  FADD R9, R0, R9 ;  /* 0x0000000900097221 */ /* 0x000fc80000000000 */
[----:B--2---:R-:W-:-:S04]  /*0250*/  FMUL R10, R9, R18 ;  /* 0x00000012090a7220 */ /* 0x004fc80000400000 */
[----:B------:R-:W-:-:S04]  /*0260*/  FMUL R0, R10, 0.63661974668502807617 ;  /* 0x3f22f9830a007820 */ /* 0x000fc80000400000 */
[----:B------:R-:W0:Y:S01]  /*0270*/  F2I.FTZ.NTZ R12, R0 ;  /* 0x00000000000c7305 */ /* 0x000e220000213100 */
[----:B------:R-:W-:-:S05]  /*0280*/  FADD.FTZ R6, |R10|, -RZ ;  /* 0x800000ff0a067221 */ /* 0x000fca0000010200 */
[----:B------:R-:W-:Y:S02]  /*0290*/  FSETP.GE.AND P0, PT, R6, 105615, PT ;  /* 0x47ce47800600780b */ /* 0x000fe40003f06000 */
[----:B0-----:R-:W-:-:S05]  /*02a0*/  I2FP.F32.S32 R5, R12 ;  /* 0x0000000c00057245 */ /* 0x001fca0000201400 */
[----:B------:R-:W-:-:S04]  /*02b0*/  FFMA.FTZ R4, R5, -1.5707962512969970703, R10 ;  /* 0xbfc90fda05047823 */ /* 0x000fc8000001000a */
[----:B------:R-:W-:Y:S01]  /*02c0*/  FFMA.FTZ R4, R5, -7.5497894158615963534e-08, R4 ;  /* 0xb3a2216805047823 */ /* 0x000fe20000010004 */
[----:B------:R-:W-:-:S03]  /*02d0*/  FADD R11, R18, 9.9999997171806853657e-10 ;  /* 0x3089705f120b7421 */ /* 0x000fc60000000000 */
[----:B------:R-:W-:Y:S01]  /*02e0*/  FFMA.FTZ R2, R5, -5.3903029534742383927e-15, R4 ;  /* 0xa7c234c505027823 */ /* 0x000fe20000010004 */
[----:B------:R-:W-:Y:S06]  /*02f0*/  @!P0 BRA `(.L_x_1) ;  /* 0x0000000000f08947 */ /* 0x000fec0003800000 */
[----:B------:R-:W-:-:S13]  /*0300*/  FSETP.NEU.AND P0, PT, R6, +INF , PT ;  /* 0x7f8000000600780b */ /* 0x000fda0003f0d000 */
[----:B------:R-:W-:Y:S01]  /*0310*/  @!P0 FMUL.FTZ R2, RZ, R10 ;  /* 0x0000000aff028220 */ /* 0x000fe20000410000 */
[----:B------:R-:W-:Y:S01]  /*0320*/  @!P0 MOV R12, RZ ;  /* 0x000000ff000c8202 */ /* 0x000fe20000000f00 */
[----:B------:R-:W-:Y:S06]  /*0330*/  @!P0 BRA `(.L_x_1) ;  /* 0x0000000000e08947 */ /* 0x000fec0003800000 */
[----:B------:R-:W-:Y:S01]  /*0340*/  SHF.R.U32.HI R15, RZ, 0x17, R10 ;  /* 0x00000017ff0f7819 */ /* 0x000fe2000001160a */
[----:B------:R-:W-:Y:S01]  /*0350*/  IMAD.SHL.U32 R3, R10, 0x100, RZ ;  /* 0x000001000a037824 */ /* 0x000fe200078e00ff */
[----:B------:R-:W-:Y:S01]  /*0360*/  HFMA2.MMA R14, -RZ, RZ, 0, 0 ;  /* 0x00000000ff0e7435 */ /* 0x000fe200000001ff */
[----:B------:R-:W-:Y:S01]  /*0370*/  IMAD.MOV.U32 R0, RZ, RZ, RZ ;  /* 0x000000ffff007224 */ /* 0x000fe200078e00ff */
[----:B------:R-:W-:Y:S01]  /*0380*/  LOP3.LUT R2, R15, 0xe0, RZ, 0xc0, !PT ;  /* 0x000000e00f027812 */ /* 0x000fe200078ec0ff */
[----:B------:R-:W-:Y:S01]  /*0390*/  IMAD.MOV.U32 R5, RZ, RZ, RZ ;  /* 0x000000ffff057224 */ /* 0x000fe200078e00ff */
[----:B------:R-:W-:Y:S01]  /*03a0*/  LOP3.LUT R3, R3, 0x80000000, RZ, 0xfc, !PT ;  /* 0x8000000003037812 */ /* 0x000fe200078efcff */
[----:B------:R-:W-:Y:S02]  /*03b0*/  ULDC.64 UR6, c[0x4][0x8] ;  /* 0x0100020000067ab9 */ /* 0x000fe40000000a00 */
[----:B------:R-:W-:Y:S02]  /*03c0*/  VIADD R4, R2, 0xffffff80 ;  /* 0xffffff8002047836 */ /* 0x000fe40000000000 */
[----:B------:R-:W-:-:S03]  /*03d0*/  IMAD.MOV.U32 R2, RZ, RZ, R1 ;  /* 0x000000ffff027224 */ /* 0x000fc600078e0001 */
[----:B------:R-:W-:-:S07]  /*03e0*/  SHF.R.U32.HI R4, RZ, 0x5, R4 ;  /* 0x00000005ff047819 */ /* 0x000fce0000011604 */
.L_x_2:
[----:B------:R-:W-:-:S04]  /*03f0*/  IADD3 R12, P0, R5, UR6, RZ ;  /* 0x00000006050c7c10 */ /* 0x000fc8000ff1e0ff */
[----:B------:R-:W-:-:S06]  /*0400*/  IADD3.X R13, R14, UR7, RZ, P0, !PT ;  /* 0x000000070e0d7c10 */ /* 0x000fcc00087fe4ff */
[----:B------:R-:W2:Y:S01]  /*0410*/  LDG.E.CONSTANT R13, desc[UR4][R12.64] ;  /* 0x000000040c0d7981 */ /* 0x000ea2000c1e9900 */
[----:B------:R-:W-:Y:S01]  /*0420*/  IADD3 R5, P2, R5, 0x4, RZ ;  /* 0x0000000405057810 */ /* 0x000fe20007f5e0ff */
[----:B------:R-:W-:Y:S02]  /*0430*/  IMAD.MOV.U32 R6, RZ, RZ, R0 ;  /* 0x000000ffff067224 */ /* 0x000fe400078e0000 */
[----:B------:R-:W-:Y:S01]  /*0440*/  IMAD.MOV.U32 R7, RZ, RZ, RZ ;  /* 0x000000ffff077224 */ /* 0x000fe200078e00ff */
[----:B------:R-:W-:Y:S01]  /*0450*/  ISETP.NE.U32.AND P0, PT, R5, 0x18, PT ;  /* 0x000000180500780c */ /* 0x000fe20003f05070 */
[----:B------:R-:W-:-:S05]  /*0460*/  IMAD.X R14, RZ, RZ, R14, P2 ;  /* 0x000000ffff0e7224 */ /* 0x000fca00010e060e */
[----:B------:R-:W-:Y:S01]  /*0470*/  ISETP.NE.AND.EX P0, PT, R14, RZ, PT, P0 ;  /* 0x000000ff0e00720c */ /* 0x000fe20003f05300 */
[----:B--2---:R-:W-:-:S05]  /*0480*/  IMAD.WIDE.U32 R6, R3, R13, R6 ;  /* 0x0000000d03067225 */ /* 0x004fca00078e0006 */
[----:B------:R0:W-:Y:S01]  /*0490*/  STL [R2], R6 ;  /* 0x0000000602007387 */ /* 0x0001e20000100800 */
[----:B------:R-:W-:Y:S01]  /*04a0*/  MOV R0, R7 ;  /* 0x0000000700007202 */ /* 0x000fe20000000f00 */
[----:B0-----:R-:W-:-:S05]  /*04b0*/  VIADD R2, R2, 0x4 ;  /* 0x0000000402027836 */ /* 0x001fca0000000000 */
[----:B------:R-:W-:Y:S05]  /*04c0*/  @P0 BRA `(.L_x_2) ;  /* 0xfffffffc00c80947 */ /* 0x000fea000383ffff */
[----:B------:R-:W-:Y:S01]  /*04d0*/  LOP3.LUT P0, R6, R15, 0x1f, RZ, 0xc0, !PT ;  /* 0x0000001f0f067812 */ /* 0x000fe2000780c0ff */
[----:B------:R-:W-:Y:S01]  /*04e0*/  IMAD R12, R4, -0x4, R1 ;  /* 0xfffffffc040c7824 */ /* 0x000fe200078e0201 */
[----:B------:R0:W-:Y:S04]  /*04f0*/  STL [R1+0x18], R0 ;  /* 0x0000180001007387 */ /* 0x0001e80000100800 */
[----:B------:R-:W2:Y:S04]  /*0500*/  LDL R2, [R12+0x18] ;  /* 0x000018000c027983 */ /* 0x000ea80000100800 */
[----:B------:R-:W3:Y:S04]  /*0510*/  LDL R3, [R12+0x14] ;  /* 0x000014000c037983 */ /* 0x000ee80000100800 */
[----:B------:R-:W4:Y:S01]  /*0520*/  @P0 LDL R7, [R12+0x10] ;  /* 0x000010000c070983 */ /* 0x000f220000100800 */
[----:B------:R-:W-:Y:S01]  /*0530*/  @P0 IADD3 R4, -R6, 0x20, RZ ;  /* 0x0000002006040810 */ /* 0x000fe20007ffe1ff */
[----:B------:R-:W-:Y:S01]  /*0540*/  UMOV UR6, 0x54442d19 ;  /* 0x54442d1900067882 */ /* 0x000fe20000000000 */
[----:B------:R-:W-:Y:S01]  /*0550*/  UMOV UR7, 0x3bf921fb ;  /* 0x3bf921fb00077882 */ /* 0x000fe20000000000 */
[----:B--2---:R-:W-:-:S02]  /*0560*/  @P0 SHF.L.U32 R5, R2, R6, RZ ;  /* 0x0000000602050219 */ /* 0x004fc400000006ff */
[----:B---3--:R-:W-:Y:S02]  /*0570*/  @P0 SHF.L.U32 R6, R3, R6, RZ ;  /* 0x0000000603060219 */ /* 0x008fe400000006ff */
[-C--:B----4-:R-:W-:Y:S02]  /*0580*/  @P0 SHF.R.U32.HI R7, RZ, R4.reuse, R7 ;  /* 0x00000004ff070219 */ /* 0x090fe40000011607 */
[----:B------:R-:W-:-:S03]  /*0590*/  @P0 SHF.R.U32.HI R4, RZ, R4, R3 ;  /* 0x00000004ff040219 */ /* 0x000fc60000011603 */
[----:B------:R-:W-:Y:S02]  /*05a0*/  @P0 IMAD.IADD R3, R6, 0x1, R7 ;  /* 0x0000000106030824 */ /* 0x000fe400078e0207 */
[----:B------:R-:W-:-:S05]  /*05b0*/  @P0 IMAD.IADD R2, R5, 0x1, R4 ;  /* 0x0000000105020824 */ /* 0x000fca00078e0204 */
[C---:B------:R-:W-:Y:S02]  /*05c0*/  SHF.L.W.U32.HI R13, R3.reuse, 0x2, R2 ;  /* 0x00000002030d7819 */ /* 0x040fe40000010e02 */
[----:B------:R-:W-:Y:S02]  /*05d0*/  SHF.L.U32 R3, R3, 0x2, RZ ;  /* 0x0000000203037819 */ /* 0x000fe400000006ff */
[----:B0-----:R-:W-:-:S04]  /*05e0*/  SHF.R.S32.HI R0, RZ, 0x1f, R13 ;  /* 0x0000001fff007819 */ /* 0x001fc8000001140d */
[C---:B------:R-:W-:Y:S02]  /*05f0*/  LOP3.LUT R6, R0.reuse, R3, RZ, 0x3c, !PT ;  /* 0x0000000300067212 */ /* 0x040fe400078e3cff */
[----:B------:R-:W-:-:S04]  /*0600*/  LOP3.LUT R7, R0, R13, RZ, 0x3c, !PT ;  /* 0x0000000d00077212 */ /* 0x000fc800078e3cff */
[----:B------:R-:W0:Y:S01]  /*0610*/  I2F.F64.S64 R4, R6 ;  /* 0x0000000600047312 */ /* 0x000e220000301c00 */
[----:B------:R-:W-:Y:S02]  /*0620*/  ISETP.GE.AND P0, PT, R10, RZ, PT ;  /* 0x000000ff0a00720c */ /* 0x000fe40003f06270 */
[----:B------:R-:W-:Y:S01]  /*0630*/  SHF.R.U32.HI R2, RZ, 0x1e, R2 ;  /* 0x0000001eff027819 */ /* 0x000fe20000011602 */
[----:B0-----:R-:W-:-:S03]  /*0640*/  DMUL R4, R4, UR6 ;  /* 0x0000000604047c28 */ /* 0x001fc60008000000 */
[C---:B------:R-:W-:Y:S02]  /*0650*/  LEA.HI R12, R13.reuse, R2, RZ, 0x1 ;  /* 0x000000020d0c7211 */ /* 0x040fe400078f08ff */
[----:B------:R-:W-:-:S05]  /*0660*/  LOP3.LUT R10, R13, R10, RZ, 0x3c, !PT ;  /* 0x0000000a0d0a7212 */ /* 0x000fca00078e3cff */
[----:B------:R-:W0:Y:S01]  /*0670*/  F2F.F32.F64 R4, R4 ;  /* 0x0000000400047310 */ /* 0x000e220000301000 */
[----:B------:R-:W-:Y:S01]  /*0680*/  ISETP.GE.AND P2, PT, R10, RZ, PT ;  /* 0x000000ff0a00720c */ /* 0x000fe20003f46270 */
[----:B------:R-:W-:-:S04]  /*0690*/  IMAD.MOV R0, RZ, RZ, -R12 ;  /* 0x000000ffff007224 */ /* 0x000fc800078e0a0c */
[----:B------:R-:W-:Y:S01]  /*06a0*/  @!P0 IMAD.MOV.U32 R12, RZ, RZ, R0 ;  /* 0x000000ffff0c8224 */ /* 0x000fe200078e0000 */
[----:B0-----:R-:W-:-:S07]  /*06b0*/  FSEL R2, -R4, R4, !P2 ;  /* 0x0000000404027208 */ /* 0x001fce0005000100 */
.L_x_1:
[----:B------:R-:W-:Y:S05]  /*06c0*/  BSYNC B0 ;  /* 0x0000000000007941 */ /* 0x000fea0003800000 */
.L_x_0:
[----:B------:R-:W-:Y:S01]  /*06d0*/  LOP3.LUT R0, R12, 0x1, RZ, 0xc0, !PT ;  /* 0x000000010c007812 */ /* 0x000fe200078ec0ff */
[----:B------:R-:W-:Y:S01]  /*06e0*/  IMAD.MOV.U32 R3, RZ, RZ, -0x46b2bead ;  /* 0xb94d4153ff037424 */ /* 0x000fe200078e00ff */
[C---:B------:R-:W-:Y:S01]  /*06f0*/  FSETP.GT.AND P3, PT, |R11|.reuse, 8.50705917302346158658e+37, PT ;  /* 0x7e8000000b00780b */ /* 0x040fe20003f64200 */
[----:B------:R-:W-:Y:S01]  /*0700*/  IMAD.MOV.U32 R5, RZ, RZ, -0x41d55558 ;  /* 0xbe2aaaa8ff057424 */ /* 0x000fe200078e00ff */
[----:B------:R-:W-:Y:S01]  /*0710*/  ISETP.NE.U32.AND P4, PT, R0, 0x1, PT ;  /* 0x000000010000780c */ /* 0x000fe20003f85070 */
[----:B------:R-:W-:Y:S01]  /*0720*/  FMUL.FTZ R0, R2, R2 ;  /* 0x0000000202007220 */ /* 0x000fe20000410000 */
[----:B------:R-:W-:Y:S01]  /*0730*/  FSETP.GEU.AND P2, PT, |R11|, 1.175494350822287508e-38, PT ;  /* 0x008000000b00780b */ /* 0x000fe20003f4e200 */
[----:B------:R-:W-:Y:S01]  /*0740*/  IMAD.SHL.U32 R6, R8, 0x4, RZ ;  /* 0x0000000408067824 */ /* 0x000fe200078e00ff */
[----:B------:R-:W-:Y:S01]  /*0750*/  MOV R4, 0x3c0885e4 ;  /* 0x3c0885e400047802 */ /* 0x000fe20000000f00 */
[----:B------:R-:W-:Y:S01]  /*0760*/  ULDC.64 UR6, c[0x0][0x238] ;  /* 0x00008e0000067ab9 */ /* 0x000fe20000000a00 */
[----:B------:R-:W-:-:S05]  /*0770*/  LOP3.LUT P0, RZ, R12, 0x2, RZ, 0xc0, !PT ;  /* 0x000000020cff7812 */ /* 0x000fca000780c0ff */
[----:B------:R-:W-:Y:S02]  /*0780*/  @P3 FMUL R11, R11, 0.25 ;  /* 0x3e8000000b0b3820 */ /* 0x000fe40000400000 */
[----:B------:R-:W-:Y:S01]  /*0790*/  @!P4 IMAD.MOV.U32 R7, RZ, RZ, 0x37cbac00 ;  /* 0x37cbac00ff07c424 */ /* 0x000fe200078e00ff */
[----:B------:R-:W-:Y:S01]  /*07a0*/  @!P4 MOV R5, 0xbeffffff ;  /* 0xbeffffff0005c802 */ /* 0x000fe20000000f00 */
[----:B------:R-:W-:Y:S02]  /*07b0*/  @!P4 IMAD.MOV.U32 R4, RZ, RZ, 0x3d2aaabb ;  /* 0x3d2aaabbff04c424 */ /* 0x000fe400078e00ff */
[----:B------:R-:W-:Y:S01]  /*07c0*/  @!P2 FMUL R11, R11, 16777216 ;  /* 0x4b8000000b0ba820 */ /* 0x000fe20000400000 */
[----:B------:R-:W-:Y:S01]  /*07d0*/  @!P4 FFMA.FTZ R3, R0, R7, -0.0013887860113754868507 ;  /* 0xbab607ed0003c423 */ /* 0x000fe20000010007 */
[----:B------:R-:W-:-:S03]  /*07e0*/  FSEL R7, R2, 1, P4 ;  /* 0x3f80000002077808 */ /* 0x000fc60002000000 */
[C---:B------:R-:W-:Y:S01]  /*07f0*/  FFMA.FTZ R4, R0.reuse, R3, R4 ;  /* 0x0000000300047223 */ /* 0x040fe20000010004 */
[----:B------:R-:W0:Y:S01]  /*0800*/  MUFU.RCP R11, R11 ;  /* 0x0000000b000b7308 */ /* 0x000e220000001000 */
[----:B------:R-:W-:Y:S02]  /*0810*/  SHF.R.S32.HI R3, RZ, 0x1f, R8 ;  /* 0x0000001fff037819 */ /* 0x000fe40000011408 */
[C---:B------:R-:W-:Y:S01]  /*0820*/  FFMA.FTZ R5, R0.reuse, R4, R5 ;  /* 0x0000000400057223 */ /* 0x040fe20000010005 */
[----:B------:R-:W-:Y:S02]  /*0830*/  IMAD.MOV.U32 R4, RZ, RZ, 0x3e800000 ;  /* 0x3e800000ff047424 */ /* 0x000fe400078e00ff */
[----:B------:R-:W-:Y:S01]  /*0840*/  FFMA.FTZ R0, R0, R7, RZ ;  /* 0x0000000700007223 */ /* 0x000fe200000100ff */
[----:B------:R-:W-:Y:S02]  /*0850*/  SHF.L.U64.HI R8, R8, 0x2, R3 ;  /* 0x0000000208087819 */ /* 0x000fe40000010203 */
[----:B------:R-:W-:Y:S01]  /*0860*/  FSEL R4, R4, 1, P3 ;  /* 0x3f80000004047808 */ /* 0x000fe20001800000 */
[----:B------:R-:W-:Y:S01]  /*0870*/  FFMA.FTZ R0, R0, R5, R7 ;  /* 0x0000000500007223 */ /* 0x000fe20000010007 */
[----:B------:R-:W-:-:S03]  /*0880*/  IADD3 R2, P3, R6, UR6, RZ ;  /* 0x0000000606027c10 */ /* 0x000fc6000ff7e0ff */
[----:B------:R-:W-:Y:S01]  /*0890*/  @!P2 FMUL R4, R4, 16777216 ;  /* 0x4b8000000404a820 */ /* 0x000fe20000400000 */
[----:B------:R-:W-:Y:S01]  /*08a0*/  IADD3.X R3, R8, UR7, RZ, P3, !PT ;  /* 0x0000000708037c10 */ /* 0x000fe20009ffe4ff */
[----:B------:R-:W-:Y:S01]  /*08b0*/  ULDC.64 UR6, c[0x0][0x240] ;  /* 0x0000900000067ab9 */ /* 0x000fe20000000a00 */
[----:B------:R-:W-:Y:S01]  /*08c0*/  @P0 FFMA.FTZ R0, R0, -1, RZ ;  /* 0xbf80000000000823 */ /* 0x000fe200000100ff */
[----:B0-----:R-:W-:Y:S01]  /*08d0*/  FMUL R10, R11, R4 ;  /* 0x000000040b0a7220 */ /* 0x001fe20000400000 */
[----:B------:R-:W-:Y:S01]  /*08e0*/  IADD3 R4, P0, R6, UR6, RZ ;  /* 0x0000000606047c10 */ /* 0x000fe2000ff1e0ff */
[----:B------:R0:W-:Y:S01]  /*08f0*/  @!P1 STG.E desc[UR4][R2.64], R9 ;  /* 0x0000000902009986 */ /* 0x0001e2000c101904 */
[----:B------:R-:W-:Y:S02]  /*0900*/  FMUL R0, R0, R0 ;  /* 0x0000000000007220 */ /* 0x000fe40000400000 */
[----:B------:R-:W-:Y:S02]  /*0910*/  IADD3.X R5, R8, UR7, RZ, P0, !PT ;  /* 0x0000000708057c10 */ /* 0x000fe400087fe4ff */
[----:B------:R-:W-:Y:S01]  /*0920*/  FFMA R7, R10, R0, R9 ;  /* 0x000000000a077223 */ /* 0x000fe20000000009 */
[----:B------:R-:W-:Y:S06]  /*0930*/  @P1 EXIT ;  /* 0x000000000000194d */ /* 0x000fec0003800000 */
[----:B------:R-:W-:Y:S01]  /*0940*/  STG.E desc[UR4][R4.64], R7 ;  /* 0x0000000704007986 */ /* 0x000fe2000c101904 */
[----:B------:R-:W-:Y:S05]  /*0950*/  EXIT ;  /* 0x000000000000794d */ /* 0x000fea0003800000 */
.L_x_3:
[----:B------:R-:W-:-:S00]  /*0960*/  BRA `(.L_x_3) ;  /* 0xfffffffc00fc7947 */ /* 0x000fc0000383ffff */
[----:B------:R-:W-:-:S00]  /*0970*/  NOP ;  /* 0x0000000000007918 */ /* 0x000fc00000000000 */
        /* <DEDUP_REMOVED lines=8> */
.L_x_4:


//--------------------- .nv.global.init           --------------------------
	.section	.nv.global.init,"aw",@progbits
	.align	4
.nv.global.init:
	.type		__cudart_i2opi_f,@object
	.size		__cudart_i2opi_f,(_$_str - __cudart_i2opi_f)
__cudart_i2opi_f:
        /*0000*/ 	.byte	0x41, 0x90, 0x43, 0x3c, 0x99, 0x95, 0x62, 0xdb, 0xc0, 0xdd, 0x34, 0xf5, 0xd1, 0x57, 0x27, 0xfc
        /*0010*/ 	.byte	0x29, 0x15, 0x44, 0x4e, 0x6e, 0x83, 0xf9, 0xa2
	.type		_$_str,@object
	.size		_$_str,(.L_0 - _$_str)
_$_str:
        /*0018*/ 	.byte	0x5f, 0x5f, 0x43, 0x55, 0x44, 0x41, 0x5f, 0x46, 0x54, 0x5a, 0x00
.L_0:


//--------------------- .nv.constant0.triton_poi_fused_add_convolution_mul_pow_reciprocal_sin_view_5 --------------------------
	.section	.nv.constant0.triton_poi_fused_add_convolution_mul_pow_reciprocal_sin_view_5,"a",@progbits
	.sectionflags	@""
	.align	4
.nv.constant0.triton_poi_fused_add_convolution_mul_pow_reciprocal_sin_view_5:
	.zero		588
